	.headerflags	@"EF_CUDA_TEXMODE_UNIFIED EF_CUDA_64BIT_ADDRESS EF_CUDA_ACCELERATORS EF_CUDA_SM90 EF_CUDA_VIRTUAL_SM(EF_CUDA_SM90)"
	.elftype	@"ET_EXEC"


//--------------------- .nv.info                  --------------------------
	.section	.nv.info,"",@"SHT_CUDA_INFO"
	.align	4


	//----- nvinfo : EIATTR_REGCOUNT
	.align		4
        /*0000*/ 	.byte	0x04, 0x2f
        /*0002*/ 	.short	(.L_1 - .L_0)
	.align		4
.L_0:
        /*0004*/ 	.word	index@(triton_poi_fused_avg_pool2d_1)
        /*0008*/ 	.word	0x0000000e


	//----- nvinfo : EIATTR_MIN_STACK_SIZE
	.align		4
.L_1:
        /*000c*/ 	.byte	0x04, 0x12
        /*000e*/ 	.short	(.L_3 - .L_2)
	.align		4
.L_2:
        /*0010*/ 	.word	index@(triton_poi_fused_avg_pool2d_1)
        /*0014*/ 	.word	0x00000000


	//----- nvinfo : EIATTR_FRAME_SIZE
	.align		4
.L_3:
        /*0018*/ 	.byte	0x04, 0x11
        /*001a*/ 	.short	(.L_5 - .L_4)
	.align		4
.L_4:
        /*001c*/ 	.word	index@(triton_poi_fused_avg_pool2d_1)
        /*0020*/ 	.word	0x00000000


	//----- nvinfo : EIATTR_MIN_STACK_SIZE
	.align		4
.L_5:
        /*0024*/ 	.byte	0x04, 0x12
        /*0026*/ 	.short	(.L_7 - .L_6)
	.align		4
.L_6:
        /*0028*/ 	.word	index@(triton_poi_fused_avg_pool2d_1)
        /*002c*/ 	.word	0x00000000
.L_7:


//--------------------- .nv.info.triton_poi_fused_avg_pool2d_1 --------------------------
	.section	.nv.info.triton_poi_fused_avg_pool2d_1,"",@"SHT_CUDA_INFO"
	.sectionflags	@""
	.align	4


	//----- nvinfo : EIATTR_CUDA_API_VERSION
	.align		4
        /*0000*/ 	.byte	0x04, 0x37
        /*0002*/ 	.short	(.L_9 - .L_8)
.L_8:
        /*0004*/ 	.word	0x0000007c


	//----- nvinfo : EIATTR_KPARAM_INFO
	.align		4
.L_9:
        /*0008*/ 	.byte	0x04, 0x17
        /*000a*/ 	.short	(.L_11 - .L_10)
.L_10:
        /*000c*/ 	.word	0x00000000
        /*0010*/ 	.short	0x0002
        /*0012*/ 	.short	0x0010
        /*0014*/ 	.byte	0x00, 0xf0, 0x11, 0x00


	//----- nvinfo : EIATTR_KPARAM_INFO
	.align		4
.L_11:
        /*0018*/ 	.byte	0x04, 0x17
        /*001a*/ 	.short	(.L_13 - .L_12)
.L_12:
        /*001c*/ 	.word	0x00000000
        /*0020*/ 	.short	0x0001
        /*0022*/ 	.short	0x0008
        /*0024*/ 	.byte	0x00, 0xf4, 0x21, 0x00


	//----- nvinfo : EIATTR_KPARAM_INFO
	.align		4
.L_13:
        /*0028*/ 	.byte	0x04, 0x17
        /*002a*/ 	.short	(.L_15 - .L_14)
.L_14:
        /*002c*/ 	.word	0x00000000
        /*0030*/ 	.short	0x0000
        /*0032*/ 	.short	0x0000
        /*0034*/ 	.byte	0x00, 0xf4, 0x21, 0x00


	//----- nvinfo : EIATTR_SPARSE_MMA_MASK
	.align		4
.L_15:
        /*0038*/ 	.byte	0x03, 0x50
        /*003a*/ 	.short	0x0000


	//----- nvinfo : EIATTR_MAXREG_COUNT
	.align		4
        /*003c*/ 	.byte	0x03, 0x1b
        /*003e*/ 	.short	0x00ff


	//----- nvinfo : EIATTR_EXIT_INSTR_OFFSETS
	.align		4
        /*0040*/ 	.byte	0x04, 0x1c
        /*0042*/ 	.short	(.L_17 - .L_16)


	//   ....[0]....
.L_16:
        /*0044*/ 	.word	0x00000200


	//   ....[1]....
        /*0048*/ 	.word	0x00000220


	//----- nvinfo : EIATTR_REQNTID
	.align		4
.L_17:
        /*004c*/ 	.byte	0x04, 0x10
        /*004e*/ 	.short	(.L_19 - .L_18)
.L_18:
        /*0050*/ 	.word	0x00000020
        /*0054*/ 	.word	0x00000001
        /*0058*/ 	.word	0x00000001


	//----- nvinfo : EIATTR_CBANK_PARAM_SIZE
	.align		4
.L_19:
        /*005c*/ 	.byte	0x03, 0x19
        /*005e*/ 	.short	0x0014


	//----- nvinfo : EIATTR_PARAM_CBANK
	.align		4
        /*0060*/ 	.byte	0x04, 0x0a
        /*0062*/ 	.short	(.L_21 - .L_20)
	.align		4
.L_20:
        /*0064*/ 	.word	index@(.nv.constant0.triton_poi_fused_avg_pool2d_1)
        /*0068*/ 	.short	0x0210
        /*006a*/ 	.short	0x0014


	//----- nvinfo : EIATTR_SW_WAR
	.align		4
.L_21:
        /*006c*/ 	.byte	0x04, 0x36
        /*006e*/ 	.short	(.L_23 - .L_22)
.L_22:
        /*0070*/ 	.word	0x00000008
.L_23:


//--------------------- .nv.callgraph             --------------------------
	.section	.nv.callgraph,"",@"SHT_CUDA_CALLGRAPH"
	.align	4
	.sectionentsize	8
	.align		4
        /*0000*/ 	.word	0x00000000
	.align		4
        /*0004*/ 	.word	0xffffffff
	.align		4
        /*0008*/ 	.word	0x00000000
	.align		4
        /*000c*/ 	.word	0xfffffffe
	.align		4
        /*0010*/ 	.word	0x00000000
	.align		4
        /*0014*/ 	.word	0xfffffffd
	.align		4
        /*0018*/ 	.word	0x00000000
	.align		4
        /*001c*/ 	.word	0xfffffffc


//--------------------- .text.triton_poi_fused_avg_pool2d_1 --------------------------
	.section	.text.triton_poi_fused_avg_pool2d_1,"ax",@progbits
	.align	128
        .global         triton_poi_fused_avg_pool2d_1
        .type           triton_poi_fused_avg_pool2d_1,@function
        .size           triton_poi_fused_avg_pool2d_1,(.L_x_1 - triton_poi_fused_avg_pool2d_1)
        .other          triton_poi_fused_avg_pool2d_1,@"STO_CUDA_ENTRY STV_DEFAULT"
triton_poi_fused_avg_pool2d_1:
.text.triton_poi_fused_avg_pool2d_1:
[----:B------:R-:W0:Y:S02]  /*0000*/  LDC R1, c[0x0][0x28] ;  /* 0x00000a00ff017b82 */ /* 0x000e240000000800 */
[----:B------:R-:W1:Y:S01]  /*0010*/  S2R R0, SR_CTAID.X ;  /* 0x0000000000007919 */ /* 0x000e620000002500 */
[----:B------:R-:W2:Y:S01]  /*0020*/  LDC.64 R4, c[0x0][0x210] ;  /* 0x00008400ff047b82 */ /* 0x000ea20000000a00 */
[----:B------:R-:W-:Y:S01]  /*0030*/  IMAD.MOV.U32 R8, RZ, RZ, RZ ;  /* 0x000000ffff087224 */ /* 0x000fe200078e00ff */
[----:B------:R-:W-:Y:S01]  /*0040*/  ULDC.64 UR4, c[0x0][0x208] ;  /* 0x0000820000047ab9 */ /* 0x000fe20000000a00 */
[----:B------:R-:W3:Y:S01]  /*0050*/  S2R R3, SR_TID.X ;  /* 0x0000000000037919 */ /* 0x000ee20000002100 */
[----:B-1----:R-:W-:Y:S01]  /*0060*/  SHF.R.U32.HI R7, RZ, 0x19, R0 ;  /* 0x00000019ff077819 */ /* 0x002fe20000011600 */
[----:B------:R-:W-:-:S03]  /*0070*/  IMAD.SHL.U32 R0, R0, 0x40, RZ ;  /* 0x0000004000007824 */ /* 0x000fc600078e00ff */
[----:B------:R-:W-:Y:S01]  /*0080*/  SGXT.U32 R7, R7, 0x1 ;  /* 0x000000010707781a */ /* 0x000fe20000000000 */
[----:B------:R-:W-:Y:S02]  /*0090*/  VIADD R2, R0, 0x1 ;  /* 0x0000000100027836 */ /* 0x000fe40000000000 */
[----:B---3--:R-:W-:Y:S02]  /*00a0*/  IMAD.SHL.U32 R3, R3, 0x2, RZ ;  /* 0x0000000203037824 */ /* 0x008fe400078e00ff */
[----:B------:R-:W-:-:S03]  /*00b0*/  IMAD.IADD R7, R2, 0x1, R7 ;  /* 0x0000000102077824 */ /* 0x000fc600078e0207 */
[----:B------:R-:W-:Y:S01]  /*00c0*/  LOP3.LUT R9, R0, 0x3e, R3, 0xf8, !PT ;  /* 0x0000003e00097812 */ /* 0x000fe200078ef803 */
[----:B------:R-:W-:Y:S01]  /*00d0*/  HFMA2.MMA R0, -RZ, RZ, 0, 0 ;  /* 0x00000000ff007435 */ /* 0x000fe200000001ff */
[----:B------:R-:W-:Y:S02]  /*00e0*/  LOP3.LUT R7, R7, 0x7fffffc2, RZ, 0xc0, !PT ;  /* 0x7fffffc207077812 */ /* 0x000fe400078ec0ff */
[C---:B------:R-:W-:Y:S01]  /*00f0*/  ISETP.GE.AND P0, PT, R9.reuse, 0x40, PT ;  /* 0x000000400900780c */ /* 0x040fe20003f06270 */
[----:B------:R-:W-:Y:S01]  /*0100*/  IMAD.SHL.U32 R3, R9, 0x4, RZ ;  /* 0x0000000409037824 */ /* 0x000fe200078e00ff */
[----:B------:R-:W-:-:S05]  /*0110*/  IADD3 R7, R2, -R7, RZ ;  /* 0x8000000702077210 */ /* 0x000fca0007ffe0ff */
[----:B------:R-:W-:Y:S02]  /*0120*/  IMAD R7, R7, 0x2, R3 ;  /* 0x0000000207077824 */ /* 0x000fe400078e0203 */
[----:B--2---:R-:W-:-:S04]  /*0130*/  IMAD.WIDE R2, R3, 0x4, R4 ;  /* 0x0000000403027825 */ /* 0x004fc800078e0204 */
[----:B------:R-:W-:Y:S01]  /*0140*/  VIADD R7, R7, 0x5 ;  /* 0x0000000507077836 */ /* 0x000fe20000000000 */
[----:B------:R-:W2:Y:S03]  /*0150*/  @!P0 LDG.E.EL R0, desc[UR4][R2.64+0x14] ;  /* 0x0000140402008981 */ /* 0x000ea6000c2e1900 */
[----:B------:R-:W-:Y:S02]  /*0160*/  IMAD.WIDE R4, R7, 0x4, R4 ;  /* 0x0000000407047825 */ /* 0x000fe400078e0204 */
[----:B------:R-:W1:Y:S03]  /*0170*/  LDC.64 R6, c[0x0][0x218] ;  /* 0x00008600ff067b82 */ /* 0x000e660000000a00 */
[----:B------:R-:W3:Y:S01]  /*0180*/  @!P0 LDG.E.EL R8, desc[UR4][R4.64] ;  /* 0x0000000404088981 */ /* 0x000ee2000c2e1900 */
[----:B-1----:R-:W-:Y:S01]  /*0190*/  IMAD.WIDE R6, R9, 0x4, R6 ;  /* 0x0000000409067825 */ /* 0x002fe200078e0206 */
[----:B--2---:R-:W-:-:S04]  /*01a0*/  SEL R0, R0, RZ, !P0 ;  /* 0x000000ff00007207 */ /* 0x004fc80004000000 */
[----:B------:R-:W-:Y:S02]  /*01b0*/  FSETP.GEU.AND P1, PT, R0, RZ, PT ;  /* 0x000000ff0000720b */ /* 0x000fe40003f2e000 */
[----:B---3--:R-:W-:-:S04]  /*01c0*/  SEL R8, R8, RZ, !P0 ;  /* 0x000000ff08087207 */ /* 0x008fc80004000000 */
[----:B------:R-:W-:Y:S02]  /*01d0*/  FSETP.GEU.AND P2, PT, R8, RZ, PT ;  /* 0x000000ff0800720b */ /* 0x000fe40003f4e000 */
[----:B------:R-:W-:Y:S02]  /*01e0*/  FSEL R10, R0, RZ, P1 ;  /* 0x000000ff000a7208 */ /* 0x000fe40000800000 */
[----:B------:R-:W-:Y:S01]  /*01f0*/  FSEL R11, R8, RZ, P2 ;  /* 0x000000ff080b7208 */ /* 0x000fe20001000000 */
[----:B------:R-:W-:Y:S08]  /*0200*/  @P0 EXIT ;  /* 0x000000000000094d */ /* 0x000ff00003800000 */
[----:B------:R-:W-:Y:S01]  /*0210*/  STG.E.64 desc[UR4][R6.64], R10 ;  /* 0x0000000a06007986 */ /* 0x000fe2000c101b04 */
[----:B------:R-:W-:Y:S05]  /*0220*/  EXIT ;  /* 0x000000000000794d */ /* 0x000fea0003800000 */
.L_x_0:
[----:B------:R-:W-:-:S00]  /*0230*/  BRA `(.L_x_0) ;  /* 0xfffffffc00fc7947 */ /* 0x000fc0000383ffff */
[----:B------:R-:W-:-:S00]  /*0240*/  NOP ;  /* 0x0000000000007918 */ /* 0x000fc00000000000 */
        /* <DEDUP_REMOVED lines=11> */
.L_x_1:


//--------------------- .nv.constant0.triton_poi_fused_avg_pool2d_1 --------------------------
	.section	.nv.constant0.triton_poi_fused_avg_pool2d_1,"a",@progbits
	.sectionflags	@""
	.align	4
.nv.constant0.triton_poi_fused_avg_pool2d_1:
	.zero		548
